	.headerflags	@"EF_CUDA_TEXMODE_UNIFIED EF_CUDA_64BIT_ADDRESS EF_CUDA_ACCELERATORS EF_CUDA_SM90 EF_CUDA_VIRTUAL_SM(EF_CUDA_SM90)"
	.elftype	@"ET_EXEC"


//--------------------- .nv.info                  --------------------------
	.section	.nv.info,"",@"SHT_CUDA_INFO"
	.align	4


	//----- nvinfo : EIATTR_REGCOUNT
	.align		4
        /*0000*/ 	.byte	0x04, 0x2f
        /*0002*/ 	.short	(.L_1 - .L_0)
	.align		4
.L_0:
        /*0004*/ 	.word	index@(triton_poi_fused_6)
        /*0008*/ 	.word	0x0000001e


	//----- nvinfo : EIATTR_MIN_STACK_SIZE
	.align		4
.L_1:
        /*000c*/ 	.byte	0x04, 0x12
        /*000e*/ 	.short	(.L_3 - .L_2)
	.align		4
.L_2:
        /*0010*/ 	.word	index@(triton_poi_fused_6)
        /*0014*/ 	.word	0x00000000


	//----- nvinfo : EIATTR_FRAME_SIZE
	.align		4
.L_3:
        /*0018*/ 	.byte	0x04, 0x11
        /*001a*/ 	.short	(.L_5 - .L_4)
	.align		4
.L_4:
        /*001c*/ 	.word	index@(triton_poi_fused_6)
        /*0020*/ 	.word	0x00000000


	//----- nvinfo : EIATTR_MIN_STACK_SIZE
	.align		4
.L_5:
        /*0024*/ 	.byte	0x04, 0x12
        /*0026*/ 	.short	(.L_7 - .L_6)
	.align		4
.L_6:
        /*0028*/ 	.word	index@(triton_poi_fused_6)
        /*002c*/ 	.word	0x00000000
.L_7:


//--------------------- .nv.info.triton_poi_fused_6 --------------------------
	.section	.nv.info.triton_poi_fused_6,"",@"SHT_CUDA_INFO"
	.sectionflags	@""
	.align	4


	//----- nvinfo : EIATTR_CUDA_API_VERSION
	.align		4
        /*0000*/ 	.byte	0x04, 0x37
        /*0002*/ 	.short	(.L_9 - .L_8)
.L_8:
        /*0004*/ 	.word	0x0000007c


	//----- nvinfo : EIATTR_KPARAM_INFO
	.align		4
.L_9:
        /*0008*/ 	.byte	0x04, 0x17
        /*000a*/ 	.short	(.L_11 - .L_10)
.L_10:
        /*000c*/ 	.word	0x00000000
        /*0010*/ 	.short	0x0003
        /*0012*/ 	.short	0x0014
        /*0014*/ 	.byte	0x00, 0xf0, 0x11, 0x00


	//----- nvinfo : EIATTR_KPARAM_INFO
	.align		4
.L_11:
        /*0018*/ 	.byte	0x04, 0x17
        /*001a*/ 	.short	(.L_13 - .L_12)
.L_12:
        /*001c*/ 	.word	0x00000000
        /*0020*/ 	.short	0x0002
        /*0022*/ 	.short	0x0010
        /*0024*/ 	.byte	0x00, 0xf0, 0x11, 0x00


	//----- nvinfo : EIATTR_KPARAM_INFO
	.align		4
.L_13:
        /*0028*/ 	.byte	0x04, 0x17
        /*002a*/ 	.short	(.L_15 - .L_14)
.L_14:
        /*002c*/ 	.word	0x00000000
        /*0030*/ 	.short	0x0001
        /*0032*/ 	.short	0x0008
        /*0034*/ 	.byte	0x00, 0xf4, 0x21, 0x00


	//----- nvinfo : EIATTR_KPARAM_INFO
	.align		4
.L_15:
        /*0038*/ 	.byte	0x04, 0x17
        /*003a*/ 	.short	(.L_17 - .L_16)
.L_16:
        /*003c*/ 	.word	0x00000000
        /*0040*/ 	.short	0x0000
        /*0042*/ 	.short	0x0000
        /*0044*/ 	.byte	0x00, 0xf4, 0x21, 0x00


	//----- nvinfo : EIATTR_SPARSE_MMA_MASK
	.align		4
.L_17:
        /*0048*/ 	.byte	0x03, 0x50
        /*004a*/ 	.short	0x0000


	//----- nvinfo : EIATTR_MAXREG_COUNT
	.align		4
        /*004c*/ 	.byte	0x03, 0x1b
        /*004e*/ 	.short	0x00ff


	//----- nvinfo : EIATTR_EXIT_INSTR_OFFSETS
	.align		4
        /*0050*/ 	.byte	0x04, 0x1c
        /*0052*/ 	.short	(.L_19 - .L_18)


	//   ....[0]....
.L_18:
        /*0054*/ 	.word	0x000005f0


	//   ....[1]....
        /*0058*/ 	.word	0x00000640


	//----- nvinfo : EIATTR_REQNTID
	.align		4
.L_19:
        /*005c*/ 	.byte	0x04, 0x10
        /*005e*/ 	.short	(.L_21 - .L_20)
.L_20:
        /*0060*/ 	.word	0x00000080
        /*0064*/ 	.word	0x00000001
        /*0068*/ 	.word	0x00000001


	//----- nvinfo : EIATTR_CBANK_PARAM_SIZE
	.align		4
.L_21:
        /*006c*/ 	.byte	0x03, 0x19
        /*006e*/ 	.short	0x0018


	//----- nvinfo : EIATTR_PARAM_CBANK
	.align		4
        /*0070*/ 	.byte	0x04, 0x0a
        /*0072*/ 	.short	(.L_23 - .L_22)
	.align		4
.L_22:
        /*0074*/ 	.word	index@(.nv.constant0.triton_poi_fused_6)
        /*0078*/ 	.short	0x0210
        /*007a*/ 	.short	0x0018


	//----- nvinfo : EIATTR_SW_WAR
	.align		4
.L_23:
        /*007c*/ 	.byte	0x04, 0x36
        /*007e*/ 	.short	(.L_25 - .L_24)
.L_24:
        /*0080*/ 	.word	0x00000008
.L_25:


//--------------------- .nv.callgraph             --------------------------
	.section	.nv.callgraph,"",@"SHT_CUDA_CALLGRAPH"
	.align	4
	.sectionentsize	8
	.align		4
        /*0000*/ 	.word	0x00000000
	.align		4
        /*0004*/ 	.word	0xffffffff
	.align		4
        /*0008*/ 	.word	0x00000000
	.align		4
        /*000c*/ 	.word	0xfffffffe
	.align		4
        /*0010*/ 	.word	0x00000000
	.align		4
        /*0014*/ 	.word	0xfffffffd
	.align		4
        /*0018*/ 	.word	0x00000000
	.align		4
        /*001c*/ 	.word	0xfffffffc


//--------------------- .text.triton_poi_fused_6  --------------------------
	.section	.text.triton_poi_fused_6,"ax",@progbits
	.sectionflags	@"SHF_BARRIERS=1"
	.align	128
        .global         triton_poi_fused_6
        .type           triton_poi_fused_6,@function
        .size           triton_poi_fused_6,(.L_x_1 - triton_poi_fused_6)
        .other          triton_poi_fused_6,@"STO_CUDA_ENTRY STV_DEFAULT"
triton_poi_fused_6:
.text.triton_poi_fused_6:
[----:B------:R-:W0:Y:S01]  /*0000*/  LDC R1, c[0x0][0x28] ;  /* 0x00000a00ff017b82 */ /* 0x000e220000000800 */
[----:B------:R-:W1:Y:S07]  /*0010*/  S2R R0, SR_CTAID.X ;  /* 0x0000000000007919 */ /* 0x000e6e0000002500 */
[----:B------:R-:W2:Y:S01]  /*0020*/  LDC.64 R14, c[0x0][0x210] ;  /* 0x00008400ff0e7b82 */ /* 0x000ea20000000a00 */
[----:B------:R-:W-:Y:S01]  /*0030*/  IMAD.MOV.U32 R19, RZ, RZ, RZ ;  /* 0x000000ffff137224 */ /* 0x000fe200078e00ff */
[----:B------:R-:W-:Y:S01]  /*0040*/  ULDC.64 UR6, c[0x0][0x208] ;  /* 0x0000820000067ab9 */ /* 0x000fe20000000a00 */
[----:B------:R-:W3:Y:S01]  /*0050*/  S2R R21, SR_TID.X ;  /* 0x0000000000157919 */ /* 0x000ee20000002100 */
[----:B------:R-:W4:Y:S01]  /*0060*/  S2R R18, SR_CTAID.Y ;  /* 0x0000000000127919 */ /* 0x000f220000002600 */
[----:B------:R-:W-:-:S02]  /*0070*/  IMAD.MOV.U32 R20, RZ, RZ, RZ ;  /* 0x000000ffff147224 */ /* 0x000fc400078e00ff */
[----:B-1----:R-:W-:Y:S01]  /*0080*/  IMAD.SHL.U32 R0, R0, 0x10, RZ ;  /* 0x0000001000007824 */ /* 0x002fe200078e00ff */
[----:B---3--:R-:W-:-:S04]  /*0090*/  SHF.R.U32.HI R17, RZ, 0x4, R21 ;  /* 0x00000004ff117819 */ /* 0x008fc80000011615 */
[----:B------:R-:W-:Y:S01]  /*00a0*/  LOP3.LUT R6, R0, 0xf, R21, 0xf8, !PT ;  /* 0x0000000f00067812 */ /* 0x000fe200078ef815 */
[----:B----4-:R-:W-:Y:S01]  /*00b0*/  IMAD.SHL.U32 R16, R18, 0x40, RZ ;  /* 0x0000004012107824 */ /* 0x010fe200078e00ff */
[----:B------:R-:W-:Y:S02]  /*00c0*/  SGXT.U32 R17, R17, 0x3 ;  /* 0x000000031111781a */ /* 0x000fe40000000000 */
[----:B------:R-:W-:Y:S02]  /*00d0*/  ISETP.GE.AND P0, PT, R6, 0x9, PT ;  /* 0x000000090600780c */ /* 0x000fe40003f06270 */
[----:B------:R-:W-:Y:S02]  /*00e0*/  LOP3.LUT R2, R16, R17, RZ, 0xfc, !PT ;  /* 0x0000001110027212 */ /* 0x000fe400078efcff */
[----:B------:R-:W-:Y:S02]  /*00f0*/  LOP3.LUT R3, R16, 0x8, R17, 0xfe, !PT ;  /* 0x0000000810037812 */ /* 0x000fe400078efe11 */
[----:B------:R-:W-:Y:S01]  /*0100*/  LOP3.LUT R4, R16, 0x10, R17, 0xfe, !PT ;  /* 0x0000001010047812 */ /* 0x000fe200078efe11 */
[--C-:B------:R-:W-:Y:S01]  /*0110*/  IMAD R27, R2, 0x9, R6.reuse ;  /* 0x00000009021b7824 */ /* 0x100fe200078e0206 */
[----:B------:R-:W-:Y:S01]  /*0120*/  LOP3.LUT R7, R16, 0x18, R17, 0xfe, !PT ;  /* 0x0000001810077812 */ /* 0x000fe200078efe11 */
[--C-:B------:R-:W-:Y:S01]  /*0130*/  IMAD R3, R3, 0x9, R6.reuse ;  /* 0x0000000903037824 */ /* 0x100fe200078e0206 */
[----:B------:R-:W-:Y:S01]  /*0140*/  LOP3.LUT R9, R16, 0x20, R17, 0xfe, !PT ;  /* 0x0000002010097812 */ /* 0x000fe200078efe11 */
[--C-:B------:R-:W-:Y:S01]  /*0150*/  IMAD R5, R4, 0x9, R6.reuse ;  /* 0x0000000904057824 */ /* 0x100fe200078e0206 */
[----:B------:R-:W-:Y:S01]  /*0160*/  LOP3.LUT R11, R16, 0x28, R17, 0xfe, !PT ;  /* 0x00000028100b7812 */ /* 0x000fe200078efe11 */
[----:B------:R-:W-:Y:S01]  /*0170*/  IMAD R7, R7, 0x9, R6 ;  /* 0x0000000907077824 */ /* 0x000fe200078e0206 */
[----:B------:R-:W-:Y:S01]  /*0180*/  LOP3.LUT R13, R16, 0x30, R17, 0xfe, !PT ;  /* 0x00000030100d7812 */ /* 0x000fe200078efe11 */
[----:B--2---:R-:W-:Y:S01]  /*0190*/  IMAD.WIDE R26, R27, 0x4, R14 ;  /* 0x000000041b1a7825 */ /* 0x004fe200078e020e */
[----:B------:R-:W-:-:S03]  /*01a0*/  LOP3.LUT R23, R16, 0x38, R17, 0xfe, !PT ;  /* 0x0000003810177812 */ /* 0x000fc600078efe11 */
[--C-:B------:R-:W-:Y:S01]  /*01b0*/  IMAD R9, R9, 0x9, R6.reuse ;  /* 0x0000000909097824 */ /* 0x100fe200078e0206 */
[----:B------:R1:W2:Y:S01]  /*01c0*/  @!P0 LDG.E.EL R19, desc[UR6][R26.64] ;  /* 0x000000061a138981 */ /* 0x0002a2000c2e1900 */
[--C-:B------:R-:W-:Y:S02]  /*01d0*/  IMAD R11, R11, 0x9, R6.reuse ;  /* 0x000000090b0b7824 */ /* 0x100fe400078e0206 */
[--C-:B------:R-:W-:Y:S02]  /*01e0*/  IMAD R13, R13, 0x9, R6.reuse ;  /* 0x000000090d0d7824 */ /* 0x100fe400078e0206 */
[----:B------:R-:W-:Y:S02]  /*01f0*/  IMAD R23, R23, 0x9, R6 ;  /* 0x0000000917177824 */ /* 0x000fe400078e0206 */
[----:B------:R-:W-:Y:S01]  /*0200*/  IMAD.WIDE R2, R3, 0x4, R14 ;  /* 0x0000000403027825 */ /* 0x000fe200078e020e */
[----:B------:R-:W-:-:S03]  /*0210*/  CS2R R24, SRZ ;  /* 0x0000000000187805 */ /* 0x000fc6000001ff00 */
[--C-:B------:R-:W-:Y:S01]  /*0220*/  IMAD.WIDE R4, R5, 0x4, R14.reuse ;  /* 0x0000000405047825 */ /* 0x100fe200078e020e */
[----:B-1----:R-:W-:Y:S01]  /*0230*/  CS2R R26, SRZ ;  /* 0x00000000001a7805 */ /* 0x002fe2000001ff00 */
[----:B------:R1:W3:Y:S02]  /*0240*/  @!P0 LDG.E.EL R20, desc[UR6][R2.64] ;  /* 0x0000000602148981 */ /* 0x0002e4000c2e1900 */
[----:B------:R-:W-:-:S04]  /*0250*/  IMAD.WIDE R6, R7, 0x4, R14 ;  /* 0x0000000407067825 */ /* 0x000fc800078e020e */
[--C-:B------:R-:W-:Y:S01]  /*0260*/  IMAD.WIDE R8, R9, 0x4, R14.reuse ;  /* 0x0000000409087825 */ /* 0x100fe200078e020e */
[----:B------:R-:W4:Y:S03]  /*0270*/  @!P0 LDG.E.EL R24, desc[UR6][R6.64] ;  /* 0x0000000606188981 */ /* 0x000f26000c2e1900 */
[----:B------:R-:W-:-:S04]  /*0280*/  IMAD.WIDE R10, R11, 0x4, R14 ;  /* 0x000000040b0a7825 */ /* 0x000fc800078e020e */
[--C-:B------:R-:W-:Y:S01]  /*0290*/  IMAD.WIDE R12, R13, 0x4, R14.reuse ;  /* 0x000000040d0c7825 */ /* 0x100fe200078e020e */
[----:B------:R-:W5:Y:S03]  /*02a0*/  @!P0 LDG.E.EL R25, desc[UR6][R10.64] ;  /* 0x000000060a198981 */ /* 0x000f66000c2e1900 */
[----:B------:R-:W-:Y:S01]  /*02b0*/  IMAD.WIDE R14, R23, 0x4, R14 ;  /* 0x00000004170e7825 */ /* 0x000fe200078e020e */
[----:B------:R1:W5:Y:S03]  /*02c0*/  @!P0 LDG.E.EL R27, desc[UR6][R12.64] ;  /* 0x000000060c1b8981 */ /* 0x000366000c2e1900 */
[----:B------:R-:W-:Y:S01]  /*02d0*/  IMAD.MOV.U32 R22, RZ, RZ, RZ ;  /* 0x000000ffff167224 */ /* 0x000fe200078e00ff */
[----:B------:R-:W5:Y:S01]  /*02e0*/  @!P0 LDG.E.EL R26, desc[UR6][R14.64] ;  /* 0x000000060e1a8981 */ /* 0x000f62000c2e1900 */
[----:B------:R-:W-:-:S04]  /*02f0*/  IMAD.MOV.U32 R23, RZ, RZ, RZ ;  /* 0x000000ffff177224 */ /* 0x000fc800078e00ff */
[----:B------:R-:W5:Y:S04]  /*0300*/  @!P0 LDG.E.EL R22, desc[UR6][R4.64] ;  /* 0x0000000604168981 */ /* 0x000f68000c2e1900 */
[----:B------:R1:W5:Y:S01]  /*0310*/  @!P0 LDG.E.EL R23, desc[UR6][R8.64] ;  /* 0x0000000608178981 */ /* 0x000362000c2e1900 */
[----:B------:R-:W1:Y:S02]  /*0320*/  S2UR UR5, SR_CgaCtaId ;  /* 0x00000000000579c3 */ /* 0x000e640000008800 */
[----:B-1----:R-:W-:Y:S01]  /*0330*/  IMAD.SHL.U32 R2, R21, 0x40, RZ ;  /* 0x0000004015027824 */ /* 0x002fe200078e00ff */
[----:B------:R-:W-:-:S04]  /*0340*/  UMOV UR4, 0x400 ;  /* 0x0000040000047882 */ /* 0x000fc80000000000 */
[----:B------:R-:W-:-:S04]  /*0350*/  LOP3.LUT R2, R2, 0x3c0, RZ, 0xc0, !PT ;  /* 0x000003c002027812 */ /* 0x000fc800078ec0ff */
[----:B------:R-:W-:-:S04]  /*0360*/  LOP3.LUT R3, R2, R17, RZ, 0xfc, !PT ;  /* 0x0000001102037212 */ /* 0x000fc800078efcff */
[----:B------:R-:W-:Y:S01]  /*0370*/  LEA.HI R3, R2, R3, RZ, 0x1c ;  /* 0x0000000302037211 */ /* 0x000fe200078fe0ff */
[----:B0-----:R-:W-:-:S06]  /*0380*/  UPRMT UR4, UR5, 0x654, UR4 ;  /* 0x0000065405047896 */ /* 0x001fcc0008000004 */
[----:B------:R-:W-:Y:S02]  /*0390*/  LEA R12, R3, UR4, 0x2 ;  /* 0x00000004030c7c11 */ /* 0x000fe4000f8e10ff */
[----:B------:R-:W-:Y:S01]  /*03a0*/  SHF.R.U32.HI R2, RZ, 0x2, R21 ;  /* 0x00000002ff027819 */ /* 0x000fe20000011615 */
[----:B------:R-:W-:-:S03]  /*03b0*/  IMAD.SHL.U32 R21, R21, 0x4, RZ ;  /* 0x0000000415157824 */ /* 0x000fc600078e00ff */
[----:B------:R-:W-:Y:S02]  /*03c0*/  LOP3.LUT R3, R2, 0x1c, RZ, 0xc0, !PT ;  /* 0x0000001c02037812 */ /* 0x000fe400078ec0ff */
[----:B------:R-:W-:-:S05]  /*03d0*/  LOP3.LUT R8, R21, 0x1fc, RZ, 0xc0, !PT ;  /* 0x000001fc15087812 */ /* 0x000fca00078ec0ff */
[----:B------:R-:W-:-:S05]  /*03e0*/  IMAD.IADD R3, R8, 0x1, R3 ;  /* 0x0000000108037824 */ /* 0x000fca00078e0203 */
[----:B------:R-:W-:Y:S02]  /*03f0*/  LEA R4, R3, UR4, 0x2 ;  /* 0x0000000403047c11 */ /* 0x000fe4000f8e10ff */
[----:B------:R-:W-:Y:S02]  /*0400*/  SHF.R.S32.HI R3, RZ, 0x19, R18 ;  /* 0x00000019ff037819 */ /* 0x000fe40000011412 */
[----:B------:R-:W-:Y:S02]  /*0410*/  LOP3.LUT R16, R16, 0x3c, R21, 0xf8, !PT ;  /* 0x0000003c10107812 */ /* 0x000fe400078ef815 */
[----:B------:R-:W-:-:S04]  /*0420*/  SGXT R3, R3, 0x1 ;  /* 0x000000010303781a */ /* 0x000fc80000000200 */
[----:B------:R-:W-:Y:S02]  /*0430*/  LEA.HI R9, R3, R16, RZ, 0x7 ;  /* 0x0000001003097211 */ /* 0x000fe400078f38ff */
[----:B------:R-:W0:Y:S02]  /*0440*/  LDC.64 R2, c[0x0][0x218] ;  /* 0x00008600ff027b82 */ /* 0x000e240000000a00 */
[----:B------:R-:W-:Y:S02]  /*0450*/  LOP3.LUT R11, R9, 0xffffff80, RZ, 0xc0, !PT ;  /* 0xffffff80090b7812 */ /* 0x000fe400078ec0ff */
[----:B------:R-:W-:Y:S02]  /*0460*/  SHF.R.S32.HI R10, RZ, 0x7, R9 ;  /* 0x00000007ff0a7819 */ /* 0x000fe40000011409 */
[----:B------:R-:W-:Y:S01]  /*0470*/  LOP3.LUT R9, R0, R17, RZ, 0xfc, !PT ;  /* 0x0000001100097212 */ /* 0x000fe200078efcff */
[----:B------:R-:W-:Y:S01]  /*0480*/  IMAD.IADD R11, R16, 0x1, -R11 ;  /* 0x00000001100b7824 */ /* 0x000fe200078e0a0b */
[----:B------:R-:W-:-:S02]  /*0490*/  LOP3.LUT R0, R0, 0x8, R17, 0xfe, !PT ;  /* 0x0000000800007812 */ /* 0x000fc400078efe11 */
[----:B------:R-:W-:Y:S01]  /*04a0*/  ISETP.GE.AND P1, PT, R9, 0x9, PT ;  /* 0x000000090900780c */ /* 0x000fe20003f26270 */
[----:B------:R-:W-:Y:S01]  /*04b0*/  IMAD R10, R10, 0x480, R11 ;  /* 0x000004800a0a7824 */ /* 0x000fe200078e020b */
[----:B------:R-:W-:-:S03]  /*04c0*/  ISETP.GE.AND P0, PT, R0, 0x9, PT ;  /* 0x000000090000780c */ /* 0x000fc60003f06270 */
[----:B------:R-:W-:Y:S01]  /*04d0*/  IMAD R9, R9, 0x80, R10 ;  /* 0x0000008009097824 */ /* 0x000fe200078e020a */
[----:B--2---:R-:W-:Y:S04]  /*04e0*/  STS [R12], R19 ;  /* 0x000000130c007388 */ /* 0x004fe80000000800 */
[----:B---3--:R-:W-:Y:S04]  /*04f0*/  STS [R12+0x20], R20 ;  /* 0x000020140c007388 */ /* 0x008fe80000000800 */
[----:B----4-:R-:W-:Y:S04]  /*0500*/  STS [R12+0x60], R24 ;  /* 0x000060180c007388 */ /* 0x010fe80000000800 */
[----:B-----5:R-:W-:Y:S04]  /*0510*/  STS [R12+0xa0], R25 ;  /* 0x0000a0190c007388 */ /* 0x020fe80000000800 */
[----:B------:R-:W-:Y:S04]  /*0520*/  STS [R12+0xc0], R27 ;  /* 0x0000c01b0c007388 */ /* 0x000fe80000000800 */
[----:B------:R-:W-:Y:S04]  /*0530*/  STS [R12+0xe0], R26 ;  /* 0x0000e01a0c007388 */ /* 0x000fe80000000800 */
[----:B------:R-:W-:Y:S04]  /*0540*/  STS [R12+0x40], R22 ;  /* 0x000040160c007388 */ /* 0x000fe80000000800 */
[----:B------:R1:W-:Y:S01]  /*0550*/  STS [R12+0x80], R23 ;  /* 0x000080170c007388 */ /* 0x0003e20000000800 */
[----:B------:R-:W-:Y:S06]  /*0560*/  BAR.SYNC.DEFER_BLOCKING 0x0 ;  /* 0x0000000000007b1d */ /* 0x000fec0000010000 */
[----:B------:R-:W2:Y:S01]  /*0570*/  LDS.128 R4, [R4] ;  /* 0x0000000004047984 */ /* 0x000ea20000000c00 */
[----:B-1----:R-:W-:-:S04]  /*0580*/  LOP3.LUT R12, R8, 0x200, RZ, 0xfc, !PT ;  /* 0x00000200080c7812 */ /* 0x002fc800078efcff */
[----:B------:R-:W-:-:S04]  /*0590*/  SHF.R.U32.HI R12, RZ, 0x4, R12 ;  /* 0x00000004ff0c7819 */ /* 0x000fc8000001160c */
[----:B------:R-:W-:-:S05]  /*05a0*/  LOP3.LUT R11, R12, 0x3c, RZ, 0xc0, !PT ;  /* 0x0000003c0c0b7812 */ /* 0x000fca00078ec0ff */
[----:B------:R-:W-:Y:S02]  /*05b0*/  IMAD.IADD R11, R8, 0x1, R11 ;  /* 0x00000001080b7824 */ /* 0x000fe400078e020b */
[----:B0-----:R-:W-:-:S03]  /*05c0*/  IMAD.WIDE R8, R9, 0x4, R2 ;  /* 0x0000000409087825 */ /* 0x001fc600078e0202 */
[----:B------:R-:W-:Y:S02]  /*05d0*/  LEA R11, R11, UR4, 0x2 ;  /* 0x000000040b0b7c11 */ /* 0x000fe4000f8e10ff */
[----:B--2---:R0:W-:Y:S02]  /*05e0*/  @!P1 STG.E.128 desc[UR6][R8.64], R4 ;  /* 0x0000000408009986 */ /* 0x0041e4000c101d06 */
[----:B0-----:R-:W-:Y:S05]  /*05f0*/  @P0 EXIT ;  /* 0x000000000000094d */ /* 0x001fea0003800000 */
[----:B------:R-:W1:Y:S01]  /*0600*/  LDS.128 R12, [R11+0x800] ;  /* 0x000800000b0c7984 */ /* 0x000e620000000c00 */
[----:B0-----:R-:W-:-:S04]  /*0610*/  IMAD R5, R0, 0x80, R10 ;  /* 0x0000008000057824 */ /* 0x001fc800078e020a */
[----:B------:R-:W-:-:S05]  /*0620*/  IMAD.WIDE R2, R5, 0x4, R2 ;  /* 0x0000000405027825 */ /* 0x000fca00078e0202 */
[----:B-1----:R-:W-:Y:S01]  /*0630*/  STG.E.128 desc[UR6][R2.64], R12 ;  /* 0x0000000c02007986 */ /* 0x002fe2000c101d06 */
[----:B------:R-:W-:Y:S05]  /*0640*/  EXIT ;  /* 0x000000000000794d */ /* 0x000fea0003800000 */
.L_x_0:
[----:B------:R-:W-:-:S00]  /*0650*/  BRA `(.L_x_0) ;  /* 0xfffffffc00fc7947 */ /* 0x000fc0000383ffff */
[----:B------:R-:W-:-:S00]  /*0660*/  NOP ;  /* 0x0000000000007918 */ /* 0x000fc00000000000 */
        /* <DEDUP_REMOVED lines=9> */
.L_x_1:


//--------------------- .nv.shared.triton_poi_fused_6 --------------------------
	.section	.nv.shared.triton_poi_fused_6,"aw",@nobits
	.sectionflags	@""
	.align	16
	.zero		1024


//--------------------- .nv.constant0.triton_poi_fused_6 --------------------------
	.section	.nv.constant0.triton_poi_fused_6,"a",@progbits
	.sectionflags	@""
	.align	4
.nv.constant0.triton_poi_fused_6:
	.zero		552
